//
// Generated by NVIDIA NVVM Compiler
//
// Compiler Build ID: CL-36424714
// Cuda compilation tools, release 13.0, V13.0.88
// Based on NVVM 20.0.0
//

.version 9.0
.target sm_100
.address_size 64

	// .globl	_Z13cudaTransposeiPA1024_j
// _ZZ12cudaMultiplyiPA1024_jS0_S0_E10local_src1 has been demoted
// _ZZ12cudaMultiplyiPA1024_jS0_S0_E10local_src2 has been demoted

.visible .entry _Z13cudaTransposeiPA1024_j(
	.param .u32 _Z13cudaTransposeiPA1024_j_param_0,
	.param .u64 .ptr .align 1 _Z13cudaTransposeiPA1024_j_param_1
)
{
	.reg .pred 	%p<6>;
	.reg .b32 	%r<28>;
	.reg .b64 	%rd<29>;

	ld.param.u64 	%rd14, [_Z13cudaTransposeiPA1024_j_param_1];
	mov.u32 	%r11, %ntid.x;
	mov.u32 	%r12, %ctaid.x;
	mov.u32 	%r13, %tid.x;
	mad.lo.s32 	%r1, %r11, %r12, %r13;
	setp.lt.s32 	%p1, %r1, 1;
	@%p1 bra 	$L__BB0_7;
	cvta.to.global.u64 	%rd1, %rd14;
	and.b32  	%r2, %r1, 3;
	setp.lt.u32 	%p2, %r1, 4;
	mov.b32 	%r26, 0;
	@%p2 bra 	$L__BB0_4;
	and.b32  	%r26, %r1, 2147483644;
	neg.s32 	%r25, %r26;
	mul.wide.u32 	%rd15, %r1, 4096;
	add.s64 	%rd16, %rd15, %rd1;
	add.s64 	%rd26, %rd16, 8;
	mul.wide.u32 	%rd17, %r1, 4;
	add.s64 	%rd18, %rd17, %rd1;
	add.s64 	%rd25, %rd18, 8192;
$L__BB0_3:
	ld.global.u32 	%r15, [%rd26+-8];
	ld.global.u32 	%r16, [%rd25+-8192];
	st.global.u32 	[%rd26+-8], %r16;
	st.global.u32 	[%rd25+-8192], %r15;
	ld.global.u32 	%r17, [%rd26+-4];
	ld.global.u32 	%r18, [%rd25+-4096];
	st.global.u32 	[%rd26+-4], %r18;
	st.global.u32 	[%rd25+-4096], %r17;
	ld.global.u32 	%r19, [%rd26];
	ld.global.u32 	%r20, [%rd25];
	st.global.u32 	[%rd26], %r20;
	st.global.u32 	[%rd25], %r19;
	ld.global.u32 	%r21, [%rd26+4];
	ld.global.u32 	%r22, [%rd25+4096];
	st.global.u32 	[%rd26+4], %r22;
	st.global.u32 	[%rd25+4096], %r21;
	add.s32 	%r25, %r25, 4;
	add.s64 	%rd26, %rd26, 16;
	add.s64 	%rd25, %rd25, 16384;
	setp.ne.s32 	%p3, %r25, 0;
	@%p3 bra 	$L__BB0_3;
$L__BB0_4:
	setp.eq.s32 	%p4, %r2, 0;
	@%p4 bra 	$L__BB0_7;
	mul.wide.u32 	%rd19, %r26, 4096;
	mul.wide.u32 	%rd20, %r1, 4;
	add.s64 	%rd21, %rd19, %rd20;
	add.s64 	%rd28, %rd1, %rd21;
	mul.wide.u32 	%rd22, %r1, 4096;
	mul.wide.u32 	%rd23, %r26, 4;
	add.s64 	%rd24, %rd22, %rd23;
	add.s64 	%rd27, %rd1, %rd24;
	neg.s32 	%r27, %r2;
$L__BB0_6:
	.pragma "nounroll";
	ld.global.u32 	%r23, [%rd27];
	ld.global.u32 	%r24, [%rd28];
	st.global.u32 	[%rd27], %r24;
	st.global.u32 	[%rd28], %r23;
	add.s64 	%rd28, %rd28, 4096;
	add.s64 	%rd27, %rd27, 4;
	add.s32 	%r27, %r27, 1;
	setp.ne.s32 	%p5, %r27, 0;
	@%p5 bra 	$L__BB0_6;
$L__BB0_7:
	ret;

}
	// .globl	_Z12cudaMultiplyiPA1024_jS0_S0_
.visible .entry _Z12cudaMultiplyiPA1024_jS0_S0_(
	.param .u32 _Z12cudaMultiplyiPA1024_jS0_S0__param_0,
	.param .u64 .ptr .align 1 _Z12cudaMultiplyiPA1024_jS0_S0__param_1,
	.param .u64 .ptr .align 1 _Z12cudaMultiplyiPA1024_jS0_S0__param_2,
	.param .u64 .ptr .align 1 _Z12cudaMultiplyiPA1024_jS0_S0__param_3
)
{
	.reg .pred 	%p<7>;
	.reg .b32 	%r<97>;
	.reg .b64 	%rd<19>;
	// demoted variable
	.shared .align 4 .b8 _ZZ12cudaMultiplyiPA1024_jS0_S0_E10local_src1[1024];
	// demoted variable
	.shared .align 4 .b8 _ZZ12cudaMultiplyiPA1024_jS0_S0_E10local_src2[1024];
	ld.param.u32 	%r28, [_Z12cudaMultiplyiPA1024_jS0_S0__param_0];
	ld.param.u64 	%rd4, [_Z12cudaMultiplyiPA1024_jS0_S0__param_1];
	ld.param.u64 	%rd5, [_Z12cudaMultiplyiPA1024_jS0_S0__param_2];
	ld.param.u64 	%rd3, [_Z12cudaMultiplyiPA1024_jS0_S0__param_3];
	cvta.to.global.u64 	%rd6, %rd5;
	cvta.to.global.u64 	%rd7, %rd4;
	mov.u32 	%r30, %ctaid.x;
	mov.u32 	%r1, %ntid.x;
	mov.u32 	%r92, %tid.x;
	mad.lo.s32 	%r3, %r30, %r1, %r92;
	mov.u32 	%r31, %ctaid.y;
	mov.u32 	%r4, %ntid.y;
	mov.u32 	%r89, %tid.y;
	mad.lo.s32 	%r6, %r31, %r4, %r89;
	mov.u32 	%r32, %nctaid.x;
	shl.b32 	%r33, %r92, 6;
	mov.u32 	%r34, _ZZ12cudaMultiplyiPA1024_jS0_S0_E10local_src1;
	add.s32 	%r7, %r34, %r33;
	shl.b32 	%r35, %r89, 2;
	add.s32 	%r8, %r7, %r35;
	mul.wide.s32 	%rd8, %r3, 4096;
	add.s64 	%rd1, %rd7, %rd8;
	shl.b32 	%r36, %r89, 6;
	mov.u32 	%r37, _ZZ12cudaMultiplyiPA1024_jS0_S0_E10local_src2;
	add.s32 	%r9, %r37, %r36;
	shl.b32 	%r38, %r92, 2;
	add.s32 	%r10, %r9, %r38;
	mul.wide.u32 	%rd9, %r6, 4;
	add.s64 	%rd2, %rd6, %rd9;
	neg.s32 	%r91, %r32;
	mov.b32 	%r94, 0;
	mov.u32 	%r90, %r89;
	mov.u32 	%r93, %r92;
$L__BB1_1:
	setp.ge.s32 	%p1, %r3, %r28;
	mov.b32 	%r95, 0;
	@%p1 bra 	$L__BB1_4;
	setp.ge.u32 	%p2, %r89, %r28;
	@%p2 bra 	$L__BB1_4;
	mul.wide.u32 	%rd10, %r90, 4;
	add.s64 	%rd11, %rd1, %rd10;
	ld.global.u32 	%r95, [%rd11];
$L__BB1_4:
	setp.ge.s32 	%p3, %r6, %r28;
	st.shared.u32 	[%r8], %r95;
	setp.ge.u32 	%p4, %r93, %r28;
	mov.b32 	%r96, 0;
	or.pred  	%p5, %p4, %p3;
	@%p5 bra 	$L__BB1_6;
	mul.wide.u32 	%rd12, %r92, 4096;
	add.s64 	%rd13, %rd2, %rd12;
	ld.global.u32 	%r96, [%rd13];
$L__BB1_6:
	st.shared.u32 	[%r10], %r96;
	bar.sync 	0;
	ld.shared.u32 	%r42, [%r7];
	ld.shared.u32 	%r43, [%r9];
	mad.lo.s32 	%r44, %r43, %r42, %r94;
	ld.shared.u32 	%r45, [%r7+4];
	ld.shared.u32 	%r46, [%r9+4];
	mad.lo.s32 	%r47, %r46, %r45, %r44;
	ld.shared.u32 	%r48, [%r7+8];
	ld.shared.u32 	%r49, [%r9+8];
	mad.lo.s32 	%r50, %r49, %r48, %r47;
	ld.shared.u32 	%r51, [%r7+12];
	ld.shared.u32 	%r52, [%r9+12];
	mad.lo.s32 	%r53, %r52, %r51, %r50;
	ld.shared.u32 	%r54, [%r7+16];
	ld.shared.u32 	%r55, [%r9+16];
	mad.lo.s32 	%r56, %r55, %r54, %r53;
	ld.shared.u32 	%r57, [%r7+20];
	ld.shared.u32 	%r58, [%r9+20];
	mad.lo.s32 	%r59, %r58, %r57, %r56;
	ld.shared.u32 	%r60, [%r7+24];
	ld.shared.u32 	%r61, [%r9+24];
	mad.lo.s32 	%r62, %r61, %r60, %r59;
	ld.shared.u32 	%r63, [%r7+28];
	ld.shared.u32 	%r64, [%r9+28];
	mad.lo.s32 	%r65, %r64, %r63, %r62;
	ld.shared.u32 	%r66, [%r7+32];
	ld.shared.u32 	%r67, [%r9+32];
	mad.lo.s32 	%r68, %r67, %r66, %r65;
	ld.shared.u32 	%r69, [%r7+36];
	ld.shared.u32 	%r70, [%r9+36];
	mad.lo.s32 	%r71, %r70, %r69, %r68;
	ld.shared.u32 	%r72, [%r7+40];
	ld.shared.u32 	%r73, [%r9+40];
	mad.lo.s32 	%r74, %r73, %r72, %r71;
	ld.shared.u32 	%r75, [%r7+44];
	ld.shared.u32 	%r76, [%r9+44];
	mad.lo.s32 	%r77, %r76, %r75, %r74;
	ld.shared.u32 	%r78, [%r7+48];
	ld.shared.u32 	%r79, [%r9+48];
	mad.lo.s32 	%r80, %r79, %r78, %r77;
	ld.shared.u32 	%r81, [%r7+52];
	ld.shared.u32 	%r82, [%r9+52];
	mad.lo.s32 	%r83, %r82, %r81, %r80;
	ld.shared.u32 	%r84, [%r7+56];
	ld.shared.u32 	%r85, [%r9+56];
	mad.lo.s32 	%r86, %r85, %r84, %r83;
	ld.shared.u32 	%r87, [%r7+60];
	ld.shared.u32 	%r88, [%r9+60];
	mad.lo.s32 	%r94, %r88, %r87, %r86;
	bar.sync 	0;
	add.s32 	%r93, %r93, %r1;
	add.s32 	%r92, %r92, 16;
	add.s32 	%r91, %r91, 1;
	setp.ne.s32 	%p6, %r91, 0;
	add.s32 	%r90, %r90, 16;
	add.s32 	%r89, %r89, %r4;
	@%p6 bra 	$L__BB1_1;
	cvta.to.global.u64 	%rd14, %rd3;
	add.s64 	%rd16, %rd14, %rd8;
	add.s64 	%rd18, %rd16, %rd9;
	st.global.u32 	[%rd18], %r94;
	ret;

}
	// .globl	_Z7cudaAddiPA1024_jS0_S0_
.visible .entry _Z7cudaAddiPA1024_jS0_S0_(
	.param .u32 _Z7cudaAddiPA1024_jS0_S0__param_0,
	.param .u64 .ptr .align 1 _Z7cudaAddiPA1024_jS0_S0__param_1,
	.param .u64 .ptr .align 1 _Z7cudaAddiPA1024_jS0_S0__param_2,
	.param .u64 .ptr .align 1 _Z7cudaAddiPA1024_jS0_S0__param_3
)
{
	.reg .b32 	%r<12>;
	.reg .b64 	%rd<15>;

	ld.param.u64 	%rd1, [_Z7cudaAddiPA1024_jS0_S0__param_1];
	ld.param.u64 	%rd2, [_Z7cudaAddiPA1024_jS0_S0__param_2];
	ld.param.u64 	%rd3, [_Z7cudaAddiPA1024_jS0_S0__param_3];
	cvta.to.global.u64 	%rd4, %rd3;
	cvta.to.global.u64 	%rd5, %rd2;
	cvta.to.global.u64 	%rd6, %rd1;
	mov.u32 	%r1, %ctaid.x;
	mov.u32 	%r2, %ntid.x;
	mov.u32 	%r3, %tid.x;
	mad.lo.s32 	%r4, %r1, %r2, %r3;
	mov.u32 	%r5, %ctaid.y;
	mov.u32 	%r6, %ntid.y;
	mov.u32 	%r7, %tid.y;
	mad.lo.s32 	%r8, %r5, %r6, %r7;
	mul.wide.s32 	%rd7, %r4, 4096;
	add.s64 	%rd8, %rd6, %rd7;
	mul.wide.u32 	%rd9, %r8, 4;
	add.s64 	%rd10, %rd8, %rd9;
	ld.global.u32 	%r9, [%rd10];
	add.s64 	%rd11, %rd5, %rd7;
	add.s64 	%rd12, %rd11, %rd9;
	ld.global.u32 	%r10, [%rd12];
	add.s32 	%r11, %r10, %r9;
	add.s64 	%rd13, %rd4, %rd7;
	add.s64 	%rd14, %rd13, %rd9;
	st.global.u32 	[%rd14], %r11;
	ret;

}


// ===== COMPILED SASS (sm_100) =====

	.target	sm_100

	.elftype	@"ET_EXEC"


//--------------------- .note.nv.tkinfo           --------------------------
	.section	.note.nv.tkinfo,"",@"SHT_NOTE"
	.sectionflags	@"SHF_NOTE_NV_TKINFO"
	.tkinfo
        /*0018*/ 	.word	0x00000002
        /*0030*/ 	.string	""
        /*0030*/ 	.string	"ptxas"
        /*0030*/ 	.string	"Cuda compilation tools, release 13.0, V13.0.88"
        /*0030*/ 	.string	"Build cuda_13.0.r13.0/compiler.36424714_0"
        /*0030*/ 	.string	"-arch sm_100 -m 64 "



//--------------------- .note.nv.cuinfo           --------------------------
	.section	.note.nv.cuinfo,"",@"SHT_NOTE"
	.sectionflags	@"SHF_NOTE_NV_CUINFO"
        /*0018*/ 	.short	0x0002
        /*001a*/ 	.short	0x0064
        /*001c*/ 	.short	0x0082
	.zero		2


//--------------------- .nv.info                  --------------------------
	.section	.nv.info,"",@"SHT_CUDA_INFO"
	.align	4


	//----- nvinfo : EIATTR_REGCOUNT
	.align		4
        /*0000*/ 	.byte	0x04, 0x2f
        /*0002*/ 	.short	(.L_1 - .L_0)
	.align		4
.L_0:
        /*0004*/ 	.word	index@(_Z13cudaTransposeiPA1024_j)
        /*0008*/ 	.word	0x0000001a


	//----- nvinfo : EIATTR_FRAME_SIZE
	.align		4
.L_1:
        /*000c*/ 	.byte	0x04, 0x11
        /*000e*/ 	.short	(.L_3 - .L_2)
	.align		4
.L_2:
        /*0010*/ 	.word	index@(_Z13cudaTransposeiPA1024_j)
        /*0014*/ 	.word	0x00000000


	//----- nvinfo : EIATTR_REGCOUNT
	.align		4
.L_3:
        /*0018*/ 	.byte	0x04, 0x2f
        /*001a*/ 	.short	(.L_5 - .L_4)
	.align		4
.L_4:
        /*001c*/ 	.word	index@(_Z12cudaMultiplyiPA1024_jS0_S0_)
        /*0020*/ 	.word	0x00000020


	//----- nvinfo : EIATTR_FRAME_SIZE
	.align		4
.L_5:
        /*0024*/ 	.byte	0x04, 0x11
        /*0026*/ 	.short	(.L_7 - .L_6)
	.align		4
.L_6:
        /*0028*/ 	.word	index@(_Z12cudaMultiplyiPA1024_jS0_S0_)
        /*002c*/ 	.word	0x00000000


	//----- nvinfo : EIATTR_REGCOUNT
	.align		4
.L_7:
        /*0030*/ 	.byte	0x04, 0x2f
        /*0032*/ 	.short	(.L_9 - .L_8)
	.align		4
.L_8:
        /*0034*/ 	.word	index@(_Z7cudaAddiPA1024_jS0_S0_)
        /*0038*/ 	.word	0x0000000e


	//----- nvinfo : EIATTR_FRAME_SIZE
	.align		4
.L_9:
        /*003c*/ 	.byte	0x04, 0x11
        /*003e*/ 	.short	(.L_11 - .L_10)
	.align		4
.L_10:
        /*0040*/ 	.word	index@(_Z7cudaAddiPA1024_jS0_S0_)
        /*0044*/ 	.word	0x00000000


	//----- nvinfo : EIATTR_MIN_STACK_SIZE
	.align		4
.L_11:
        /*0048*/ 	.byte	0x04, 0x12
        /*004a*/ 	.short	(.L_13 - .L_12)
	.align		4
.L_12:
        /*004c*/ 	.word	index@(_Z7cudaAddiPA1024_jS0_S0_)
        /*0050*/ 	.word	0x00000000


	//----- nvinfo : EIATTR_MIN_STACK_SIZE
	.align		4
.L_13:
        /*0054*/ 	.byte	0x04, 0x12
        /*0056*/ 	.short	(.L_15 - .L_14)
	.align		4
.L_14:
        /*0058*/ 	.word	index@(_Z12cudaMultiplyiPA1024_jS0_S0_)
        /*005c*/ 	.word	0x00000000


	//----- nvinfo : EIATTR_MIN_STACK_SIZE
	.align		4
.L_15:
        /*0060*/ 	.byte	0x04, 0x12
        /*0062*/ 	.short	(.L_17 - .L_16)
	.align		4
.L_16:
        /*0064*/ 	.word	index@(_Z13cudaTransposeiPA1024_j)
        /*0068*/ 	.word	0x00000000
.L_17:


//--------------------- .nv.compat                --------------------------
	.section	.nv.compat,"",@"SHT_CUDA_COMPAT_INFO"
	.align	4
        /*0000*/ 	.byte	0x02, 0x09, 0x00, 0x00, 0x02, 0x02, 0x01, 0x00, 0x02, 0x05, 0x05, 0x00, 0x03, 0x07, 0x01, 0x01
        /*0010*/ 	.byte	0x02, 0x03, 0x00, 0x00, 0x02, 0x06, 0x01, 0x00, 0x04, 0x0b, 0x08, 0x00, 0x09, 0x00, 0x00, 0x00
        /*0020*/ 	.byte	0x00, 0x00, 0x00, 0x00


//--------------------- .nv.info._Z7cudaAddiPA1024_jS0_S0_ --------------------------
	.section	.nv.info._Z7cudaAddiPA1024_jS0_S0_,"",@"SHT_CUDA_INFO"
	.sectionflags	@""
	.align	4


	//----- nvinfo : EIATTR_CUDA_API_VERSION
	.align		4
        /*0000*/ 	.byte	0x04, 0x37
        /*0002*/ 	.short	(.L_19 - .L_18)
.L_18:
        /*0004*/ 	.word	0x00000082


	//----- nvinfo : EIATTR_KPARAM_INFO
	.align		4
.L_19:
        /*0008*/ 	.byte	0x04, 0x17
        /*000a*/ 	.short	(.L_21 - .L_20)
.L_20:
        /*000c*/ 	.word	0x00000000
        /*0010*/ 	.short	0x0003
        /*0012*/ 	.short	0x0018
        /*0014*/ 	.byte	0x00, 0xf5, 0x21, 0x00


	//----- nvinfo : EIATTR_KPARAM_INFO
	.align		4
.L_21:
        /*0018*/ 	.byte	0x04, 0x17
        /*001a*/ 	.short	(.L_23 - .L_22)
.L_22:
        /*001c*/ 	.word	0x00000000
        /*0020*/ 	.short	0x0002
        /*0022*/ 	.short	0x0010
        /*0024*/ 	.byte	0x00, 0xf5, 0x21, 0x00


	//----- nvinfo : EIATTR_KPARAM_INFO
	.align		4
.L_23:
        /*0028*/ 	.byte	0x04, 0x17
        /*002a*/ 	.short	(.L_25 - .L_24)
.L_24:
        /*002c*/ 	.word	0x00000000
        /*0030*/ 	.short	0x0001
        /*0032*/ 	.short	0x0008
        /*0034*/ 	.byte	0x00, 0xf5, 0x21, 0x00


	//----- nvinfo : EIATTR_KPARAM_INFO
	.align		4
.L_25:
        /*0038*/ 	.byte	0x04, 0x17
        /*003a*/ 	.short	(.L_27 - .L_26)
.L_26:
        /*003c*/ 	.word	0x00000000
        /*0040*/ 	.short	0x0000
        /*0042*/ 	.short	0x0000
        /*0044*/ 	.byte	0x00, 0xf0, 0x11, 0x00


	//----- nvinfo : EIATTR_SPARSE_MMA_MASK
	.align		4
.L_27:
        /*0048*/ 	.byte	0x03, 0x50
        /*004a*/ 	.short	0x0000


	//----- nvinfo : EIATTR_MAXREG_COUNT
	.align		4
        /*004c*/ 	.byte	0x03, 0x1b
        /*004e*/ 	.short	0x00ff


	//----- nvinfo : EIATTR_MERCURY_ISA_VERSION
	.align		4
        /*0050*/ 	.byte	0x03, 0x5f
        /*0052*/ 	.short	0x0101


	//----- nvinfo : EIATTR_VRC_CTA_INIT_COUNT
	.align		4
        /*0054*/ 	.byte	0x02, 0x4a
	.zero		1
	.zero		1


	//----- nvinfo : EIATTR_EXIT_INSTR_OFFSETS
	.align		4
        /*0058*/ 	.byte	0x04, 0x1c
        /*005a*/ 	.short	(.L_29 - .L_28)


	//   ....[0]....
.L_28:
        /*005c*/ 	.word	0x00000170


	//----- nvinfo : EIATTR_CBANK_PARAM_SIZE
	.align		4
.L_29:
        /*0060*/ 	.byte	0x03, 0x19
        /*0062*/ 	.short	0x0020


	//----- nvinfo : EIATTR_PARAM_CBANK
	.align		4
        /*0064*/ 	.byte	0x04, 0x0a
        /*0066*/ 	.short	(.L_31 - .L_30)
	.align		4
.L_30:
        /*0068*/ 	.word	index@(.nv.constant0._Z7cudaAddiPA1024_jS0_S0_)
        /*006c*/ 	.short	0x0380
        /*006e*/ 	.short	0x0020


	//----- nvinfo : EIATTR_SW_WAR
	.align		4
.L_31:
        /*0070*/ 	.byte	0x04, 0x36
        /*0072*/ 	.short	(.L_33 - .L_32)
.L_32:
        /*0074*/ 	.word	0x00000008
.L_33:


//--------------------- .nv.info._Z12cudaMultiplyiPA1024_jS0_S0_ --------------------------
	.section	.nv.info._Z12cudaMultiplyiPA1024_jS0_S0_,"",@"SHT_CUDA_INFO"
	.sectionflags	@""
	.align	4


	//----- nvinfo : EIATTR_CUDA_API_VERSION
	.align		4
        /*0000*/ 	.byte	0x04, 0x37
        /*0002*/ 	.short	(.L_35 - .L_34)
.L_34:
        /*0004*/ 	.word	0x00000082


	//----- nvinfo : EIATTR_KPARAM_INFO
	.align		4
.L_35:
        /*0008*/ 	.byte	0x04, 0x17
        /*000a*/ 	.short	(.L_37 - .L_36)
.L_36:
        /*000c*/ 	.word	0x00000000
        /*0010*/ 	.short	0x0003
        /*0012*/ 	.short	0x0018
        /*0014*/ 	.byte	0x00, 0xf5, 0x21, 0x00


	//----- nvinfo : EIATTR_KPARAM_INFO
	.align		4
.L_37:
        /*0018*/ 	.byte	0x04, 0x17
        /*001a*/ 	.short	(.L_39 - .L_38)
.L_38:
        /*001c*/ 	.word	0x00000000
        /*0020*/ 	.short	0x0002
        /*0022*/ 	.short	0x0010
        /*0024*/ 	.byte	0x00, 0xf5, 0x21, 0x00


	//----- nvinfo : EIATTR_KPARAM_INFO
	.align		4
.L_39:
        /*0028*/ 	.byte	0x04, 0x17
        /*002a*/ 	.short	(.L_41 - .L_40)
.L_40:
        /*002c*/ 	.word	0x00000000
        /*0030*/ 	.short	0x0001
        /*0032*/ 	.short	0x0008
        /*0034*/ 	.byte	0x00, 0xf5, 0x21, 0x00


	//----- nvinfo : EIATTR_KPARAM_INFO
	.align		4
.L_41:
        /*0038*/ 	.byte	0x04, 0x17
        /*003a*/ 	.short	(.L_43 - .L_42)
.L_42:
        /*003c*/ 	.word	0x00000000
        /*0040*/ 	.short	0x0000
        /*0042*/ 	.short	0x0000
        /*0044*/ 	.byte	0x00, 0xf0, 0x11, 0x00


	//----- nvinfo : EIATTR_SPARSE_MMA_MASK
	.align		4
.L_43:
        /*0048*/ 	.byte	0x03, 0x50
        /*004a*/ 	.short	0x0000


	//----- nvinfo : EIATTR_MAXREG_COUNT
	.align		4
        /*004c*/ 	.byte	0x03, 0x1b
        /*004e*/ 	.short	0x00ff


	//----- nvinfo : EIATTR_NUM_BARRIERS
	.align		4
        /*0050*/ 	.byte	0x02, 0x4c
        /*0052*/ 	.byte	0x01
	.zero		1


	//----- nvinfo : EIATTR_MERCURY_ISA_VERSION
	.align		4
        /*0054*/ 	.byte	0x03, 0x5f
        /*0056*/ 	.short	0x0101


	//----- nvinfo : EIATTR_VRC_CTA_INIT_COUNT
	.align		4
        /*0058*/ 	.byte	0x02, 0x4a
	.zero		1
	.zero		1


	//----- nvinfo : EIATTR_EXIT_INSTR_OFFSETS
	.align		4
        /*005c*/ 	.byte	0x04, 0x1c
        /*005e*/ 	.short	(.L_45 - .L_44)


	//   ....[0]....
.L_44:
        /*0060*/ 	.word	0x000004e0


	//----- nvinfo : EIATTR_CBANK_PARAM_SIZE
	.align		4
.L_45:
        /*0064*/ 	.byte	0x03, 0x19
        /*0066*/ 	.short	0x0020


	//----- nvinfo : EIATTR_PARAM_CBANK
	.align		4
        /*0068*/ 	.byte	0x04, 0x0a
        /*006a*/ 	.short	(.L_47 - .L_46)
	.align		4
.L_46:
        /*006c*/ 	.word	index@(.nv.constant0._Z12cudaMultiplyiPA1024_jS0_S0_)
        /*0070*/ 	.short	0x0380
        /*0072*/ 	.short	0x0020


	//----- nvinfo : EIATTR_SW_WAR
	.align		4
.L_47:
        /*0074*/ 	.byte	0x04, 0x36
        /*0076*/ 	.short	(.L_49 - .L_48)
.L_48:
        /*0078*/ 	.word	0x00000008
.L_49:


//--------------------- .nv.info._Z13cudaTransposeiPA1024_j --------------------------
	.section	.nv.info._Z13cudaTransposeiPA1024_j,"",@"SHT_CUDA_INFO"
	.sectionflags	@""
	.align	4


	//----- nvinfo : EIATTR_CUDA_API_VERSION
	.align		4
        /*0000*/ 	.byte	0x04, 0x37
        /*0002*/ 	.short	(.L_51 - .L_50)
.L_50:
        /*0004*/ 	.word	0x00000082


	//----- nvinfo : EIATTR_KPARAM_INFO
	.align		4
.L_51:
        /*0008*/ 	.byte	0x04, 0x17
        /*000a*/ 	.short	(.L_53 - .L_52)
.L_52:
        /*000c*/ 	.word	0x00000000
        /*0010*/ 	.short	0x0001
        /*0012*/ 	.short	0x0008
        /*0014*/ 	.byte	0x00, 0xf5, 0x21, 0x00


	//----- nvinfo : EIATTR_KPARAM_INFO
	.align		4
.L_53:
        /*0018*/ 	.byte	0x04, 0x17
        /*001a*/ 	.short	(.L_55 - .L_54)
.L_54:
        /*001c*/ 	.word	0x00000000
        /*0020*/ 	.short	0x0000
        /*0022*/ 	.short	0x0000
        /*0024*/ 	.byte	0x00, 0xf0, 0x11, 0x00


	//----- nvinfo : EIATTR_SPARSE_MMA_MASK
	.align		4
.L_55:
        /*0028*/ 	.byte	0x03, 0x50
        /*002a*/ 	.short	0x0000


	//----- nvinfo : EIATTR_MAXREG_COUNT
	.align		4
        /*002c*/ 	.byte	0x03, 0x1b
        /*002e*/ 	.short	0x00ff


	//----- nvinfo : EIATTR_MERCURY_ISA_VERSION
	.align		4
        /*0030*/ 	.byte	0x03, 0x5f
        /*0032*/ 	.short	0x0101


	//----- nvinfo : EIATTR_VRC_CTA_INIT_COUNT
	.align		4
        /*0034*/ 	.byte	0x02, 0x4a
	.zero		1
	.zero		1


	//----- nvinfo : EIATTR_EXIT_INSTR_OFFSETS
	.align		4
        /*0038*/ 	.byte	0x04, 0x1c
        /*003a*/ 	.short	(.L_57 - .L_56)


	//   ....[0]....
.L_56:
        /*003c*/ 	.word	0x00000060


	//   ....[1]....
        /*0040*/ 	.word	0x00000bc0


	//   ....[2]....
        /*0044*/ 	.word	0x00000d60


	//----- nvinfo : EIATTR_CRS_STACK_SIZE
	.align		4
.L_57:
        /*0048*/ 	.byte	0x04, 0x1e
        /*004a*/ 	.short	(.L_59 - .L_58)
.L_58:
        /*004c*/ 	.word	0x00000000


	//----- nvinfo : EIATTR_CBANK_PARAM_SIZE
	.align		4
.L_59:
        /*0050*/ 	.byte	0x03, 0x19
        /*0052*/ 	.short	0x0010


	//----- nvinfo : EIATTR_PARAM_CBANK
	.align		4
        /*0054*/ 	.byte	0x04, 0x0a
        /*0056*/ 	.short	(.L_61 - .L_60)
	.align		4
.L_60:
        /*0058*/ 	.word	index@(.nv.constant0._Z13cudaTransposeiPA1024_j)
        /*005c*/ 	.short	0x0380
        /*005e*/ 	.short	0x0010


	//----- nvinfo : EIATTR_SW_WAR
	.align		4
.L_61:
        /*0060*/ 	.byte	0x04, 0x36
        /*0062*/ 	.short	(.L_63 - .L_62)
.L_62:
        /*0064*/ 	.word	0x00000008
.L_63:


//--------------------- .nv.callgraph             --------------------------
	.section	.nv.callgraph,"",@"SHT_CUDA_CALLGRAPH"
	.align	4
	.sectionentsize	8
	.align		4
        /*0000*/ 	.word	0x00000000
	.align		4
        /*0004*/ 	.word	0xffffffff
	.align		4
        /*0008*/ 	.word	0x00000000
	.align		4
        /*000c*/ 	.word	0xfffffffe
	.align		4
        /*0010*/ 	.word	0x00000000
	.align		4
        /*0014*/ 	.word	0xfffffffd
	.align		4
        /*0018*/ 	.word	0x00000000
	.align		4
        /*001c*/ 	.word	0xfffffffc


//--------------------- .text._Z7cudaAddiPA1024_jS0_S0_ --------------------------
	.section	.text._Z7cudaAddiPA1024_jS0_S0_,"ax",@progbits
	.align	128
        .global         _Z7cudaAddiPA1024_jS0_S0_
        .type           _Z7cudaAddiPA1024_jS0_S0_,@function
        .size           _Z7cudaAddiPA1024_jS0_S0_,(.L_x_14 - _Z7cudaAddiPA1024_jS0_S0_)
        .other          _Z7cudaAddiPA1024_jS0_S0_,@"STO_CUDA_ENTRY STV_DEFAULT"
_Z7cudaAddiPA1024_jS0_S0_:
.text._Z7cudaAddiPA1024_jS0_S0_:
[----:B------:R-:W-:Y:S01]  /*0000*/  LDC R1, c[0x0][0x37c] ;  /* 0x0000df00ff017b82 */ /* 0x000fe20000000800 */
[----:B------:R-:W0:Y:S07]  /*0010*/  S2R R0, SR_TID.X ;  /* 0x0000000000007919 */ /* 0x000e2e0000002100 */
[----:B------:R-:W0:Y:S01]  /*0020*/  S2UR UR6, SR_CTAID.X ;  /* 0x00000000000679c3 */ /* 0x000e220000002500 */
[----:B------:R-:W1:Y:S01]  /*0030*/  LDCU.64 UR4, c[0x0][0x358] ;  /* 0x00006b00ff0477ac */ /* 0x000e620008000a00 */
[----:B------:R-:W2:Y:S06]  /*0040*/  S2R R6, SR_TID.Y ;  /* 0x0000000000067919 */ /* 0x000eac0000002200 */
[----:B------:R-:W0:Y:S08]  /*0050*/  LDC R9, c[0x0][0x360] ;  /* 0x0000d800ff097b82 */ /* 0x000e300000000800 */
[----:B------:R-:W3:Y:S08]  /*0060*/  LDC.64 R2, c[0x0][0x388] ;  /* 0x0000e200ff027b82 */ /* 0x000ef00000000a00 */
[----:B------:R-:W4:Y:S08]  /*0070*/  LDC.64 R4, c[0x0][0x390] ;  /* 0x0000e400ff047b82 */ /* 0x000f300000000a00 */
[----:B------:R-:W2:Y:S01]  /*0080*/  S2UR UR7, SR_CTAID.Y ;  /* 0x00000000000779c3 */ /* 0x000ea20000002600 */
[----:B0-----:R-:W-:-:S07]  /*0090*/  IMAD R9, R9, UR6, R0 ;  /* 0x0000000609097c24 */ /* 0x001fce000f8e0200 */
[----:B------:R-:W2:Y:S01]  /*00a0*/  LDC R11, c[0x0][0x364] ;  /* 0x0000d900ff0b7b82 */ /* 0x000ea20000000800 */
[----:B---3--:R-:W-:-:S04]  /*00b0*/  IMAD.WIDE R2, R9, 0x1000, R2 ;  /* 0x0000100009027825 */ /* 0x008fc800078e0202 */
[----:B----4-:R-:W-:-:S04]  /*00c0*/  IMAD.WIDE R4, R9, 0x1000, R4 ;  /* 0x0000100009047825 */ /* 0x010fc800078e0204 */
[----:B--2---:R-:W-:Y:S02]  /*00d0*/  IMAD R11, R11, UR7, R6 ;  /* 0x000000070b0b7c24 */ /* 0x004fe4000f8e0206 */
[----:B------:R-:W0:Y:S02]  /*00e0*/  LDC.64 R6, c[0x0][0x398] ;  /* 0x0000e600ff067b82 */ /* 0x000e240000000a00 */
[----:B------:R-:W-:-:S04]  /*00f0*/  IMAD.WIDE.U32 R2, R11, 0x4, R2 ;  /* 0x000000040b027825 */ /* 0x000fc800078e0002 */
[----:B------:R-:W-:Y:S02]  /*0100*/  IMAD.WIDE.U32 R4, R11, 0x4, R4 ;  /* 0x000000040b047825 */ /* 0x000fe400078e0004 */
[----:B-1----:R-:W2:Y:S04]  /*0110*/  LDG.E R2, desc[UR4][R2.64] ;  /* 0x0000000402027981 */ /* 0x002ea8000c1e1900 */
[----:B------:R-:W2:Y:S01]  /*0120*/  LDG.E R5, desc[UR4][R4.64] ;  /* 0x0000000404057981 */ /* 0x000ea2000c1e1900 */
[----:B0-----:R-:W-:-:S04]  /*0130*/  IMAD.WIDE R6, R9, 0x1000, R6 ;  /* 0x0000100009067825 */ /* 0x001fc800078e0206 */
[----:B------:R-:W-:Y:S01]  /*0140*/  IMAD.WIDE.U32 R6, R11, 0x4, R6 ;  /* 0x000000040b067825 */ /* 0x000fe200078e0006 */
[----:B--2---:R-:W-:-:S05]  /*0150*/  IADD3 R9, PT, PT, R2, R5, RZ ;  /* 0x0000000502097210 */ /* 0x004fca0007ffe0ff */
[----:B------:R-:W-:Y:S01]  /*0160*/  STG.E desc[UR4][R6.64], R9 ;  /* 0x0000000906007986 */ /* 0x000fe2000c101904 */
[----:B------:R-:W-:Y:S05]  /*0170*/  EXIT ;  /* 0x000000000000794d */ /* 0x000fea0003800000 */
.L_x_0:
[----:B------:R-:W-:-:S00]  /*0180*/  BRA `(.L_x_0) ;  /* 0xfffffffc00fc7947 */ /* 0x000fc0000383ffff */
[----:B------:R-:W-:-:S00]  /*0190*/  NOP ;  /* 0x0000000000007918 */ /* 0x000fc00000000000 */
        /* <DEDUP_REMOVED lines=14> */
.L_x_14:


//--------------------- .text._Z12cudaMultiplyiPA1024_jS0_S0_ --------------------------
	.section	.text._Z12cudaMultiplyiPA1024_jS0_S0_,"ax",@progbits
	.align	128
        .global         _Z12cudaMultiplyiPA1024_jS0_S0_
        .type           _Z12cudaMultiplyiPA1024_jS0_S0_,@function
        .size           _Z12cudaMultiplyiPA1024_jS0_S0_,(.L_x_15 - _Z12cudaMultiplyiPA1024_jS0_S0_)
        .other          _Z12cudaMultiplyiPA1024_jS0_S0_,@"STO_CUDA_ENTRY STV_DEFAULT"
_Z12cudaMultiplyiPA1024_jS0_S0_:
.text._Z12cudaMultiplyiPA1024_jS0_S0_:
[----:B------:R-:W-:Y:S01]  /*0000*/  LDC R1, c[0x0][0x37c] ;  /* 0x0000df00ff017b82 */ /* 0x000fe20000000800 */
[----:B------:R-:W0:Y:S07]  /*0010*/  S2R R3, SR_TID.X ;  /* 0x0000000000037919 */ /* 0x000e2e0000002100 */
[----:B------:R-:W1:Y:S01]  /*0020*/  S2UR UR6, SR_CgaCtaId ;  /* 0x00000000000679c3 */ /* 0x000e620000008800 */
[----:B------:R-:W-:Y:S01]  /*0030*/  UMOV UR4, 0x400 ;  /* 0x0000040000047882 */ /* 0x000fe20000000000 */
[----:B------:R-:W-:Y:S01]  /*0040*/  HFMA2 R25, -RZ, RZ, 0, 0 ;  /* 0x00000000ff197431 */ /* 0x000fe200000001ff */
[----:B------:R-:W2:Y:S01]  /*0050*/  S2R R17, SR_TID.Y ;  /* 0x0000000000117919 */ /* 0x000ea20000002200 */
[----:B------:R-:W-:Y:S01]  /*0060*/  UIADD3 UR5, UPT, UPT, UR4, 0x400, URZ ;  /* 0x0000040004057890 */ /* 0x000fe2000fffe0ff */
[----:B------:R-:W3:Y:S03]  /*0070*/  LDCU.64 UR8, c[0x0][0x358] ;  /* 0x00006b00ff0877ac */ /* 0x000ee60008000a00 */
[----:B------:R-:W4:Y:S01]  /*0080*/  LDC R0, c[0x0][0x360] ;  /* 0x0000d800ff007b82 */ /* 0x000f220000000800 */
[----:B------:R-:W0:Y:S01]  /*0090*/  LDCU UR12, c[0x0][0x380] ;  /* 0x00007000ff0c77ac */ /* 0x000e220008000800 */
[----:B------:R-:W0:Y:S06]  /*00a0*/  LDCU UR13, c[0x0][0x380] ;  /* 0x00007000ff0d77ac */ /* 0x000e2c0008000800 */
[----:B------:R-:W4:Y:S08]  /*00b0*/  S2UR UR10, SR_CTAID.X ;  /* 0x00000000000a79c3 */ /* 0x000f300000002500 */
[----:B------:R-:W5:Y:S01]  /*00c0*/  S2UR UR11, SR_CTAID.Y ;  /* 0x00000000000b79c3 */ /* 0x000f620000002600 */
[----:B-1----:R-:W-:-:S02]  /*00d0*/  ULEA UR4, UR6, UR4, 0x18 ;  /* 0x0000000406047291 */ /* 0x002fc4000f8ec0ff */
[----:B------:R-:W-:-:S04]  /*00e0*/  ULEA UR5, UR6, UR5, 0x18 ;  /* 0x0000000506057291 */ /* 0x000fc8000f8ec0ff */
[----:B0-----:R-:W-:Y:S01]  /*00f0*/  LEA R22, R3, UR4, 0x6 ;  /* 0x0000000403167c11 */ /* 0x001fe2000f8e30ff */
[----:B------:R-:W5:Y:S01]  /*0100*/  LDC R2, c[0x0][0x364] ;  /* 0x0000d900ff027b82 */ /* 0x000f620000000800 */
[----:B------:R-:W0:Y:S01]  /*0110*/  LDCU UR7, c[0x0][0x370] ;  /* 0x00006e00ff0777ac */ /* 0x000e220008000800 */
[----:B------:R-:W-:Y:S02]  /*0120*/  MOV R16, R3 ;  /* 0x0000000300107202 */ /* 0x000fe40000000f00 */
[C---:B--2---:R-:W-:Y:S02]  /*0130*/  LEA R20, R17.reuse, UR5, 0x6 ;  /* 0x0000000511147c11 */ /* 0x044fe4000f8e30ff */
[----:B------:R-:W-:Y:S02]  /*0140*/  MOV R19, R17 ;  /* 0x0000001100137202 */ /* 0x000fe40000000f00 */
[----:B------:R-:W1:Y:S01]  /*0150*/  LDC.64 R28, c[0x0][0x388] ;  /* 0x0000e200ff1c7b82 */ /* 0x000e620000000a00 */
[----:B----4-:R-:W-:Y:S01]  /*0160*/  IMAD R24, R0, UR10, R3 ;  /* 0x0000000a00187c24 */ /* 0x010fe2000f8e0203 */
[----:B------:R-:W-:-:S02]  /*0170*/  LEA R21, R17, R22, 0x2 ;  /* 0x0000001611157211 */ /* 0x000fc400078e10ff */
[----:B------:R-:W-:-:S04]  /*0180*/  LEA R18, R3, R20, 0x2 ;  /* 0x0000001403127211 */ /* 0x000fc800078e10ff */
[----:B------:R-:W2:Y:S01]  /*0190*/  LDC.64 R26, c[0x0][0x390] ;  /* 0x0000e400ff1a7b82 */ /* 0x000ea20000000a00 */
[----:B0-----:R-:W-:Y:S01]  /*01a0*/  UIADD3 UR4, UPT, UPT, -UR7, URZ, URZ ;  /* 0x000000ff07047290 */ /* 0x001fe2000fffe1ff */
[----:B-----5:R-:W-:Y:S02]  /*01b0*/  IMAD R23, R2, UR11, R17 ;  /* 0x0000000b02177c24 */ /* 0x020fe4000f8e0211 */
[----:B-1----:R-:W-:-:S04]  /*01c0*/  IMAD.WIDE R28, R24, 0x1000, R28 ;  /* 0x00001000181c7825 */ /* 0x002fc800078e021c */
[----:B--23--:R-:W-:-:S07]  /*01d0*/  IMAD.WIDE.U32 R26, R23, 0x4, R26 ;  /* 0x00000004171a7825 */ /* 0x00cfce00078e001a */
.L_x_1:
[----:B------:R-:W-:Y:S02]  /*01e0*/  ISETP.GE.U32.AND P0, PT, R19, UR13, PT ;  /* 0x0000000d13007c0c */ /* 0x000fe4000bf06070 */
[----:B------:R-:W-:Y:S02]  /*01f0*/  CS2R R8, SRZ ;  /* 0x0000000000087805 */ /* 0x000fe4000001ff00 */
[----:B------:R-:W-:Y:S02]  /*0200*/  ISETP.GE.AND P1, PT, R23, UR13, PT ;  /* 0x0000000d17007c0c */ /* 0x000fe4000bf26270 */
[----:B------:R-:W-:Y:S02]  /*0210*/  ISETP.GE.OR P0, PT, R24, UR12, P0 ;  /* 0x0000000c18007c0c */ /* 0x000fe40008706670 */
[----:B------:R-:W-:-:S11]  /*0220*/  ISETP.GE.U32.OR P1, PT, R3, UR13, P1 ;  /* 0x0000000d03007c0c */ /* 0x000fd60008f26470 */
[----:B------:R-:W-:-:S04]  /*0230*/  @!P0 IMAD.WIDE.U32 R6, R17, 0x4, R28 ;  /* 0x0000000411068825 */ /* 0x000fc800078e001c */
[----:B------:R-:W-:Y:S01]  /*0240*/  @!P1 IMAD.WIDE.U32 R4, R16, 0x1000, R26 ;  /* 0x0000100010049825 */ /* 0x000fe200078e001a */
[----:B------:R-:W2:Y:S04]  /*0250*/  @!P0 LDG.E R8, desc[UR8][R6.64] ;  /* 0x0000000806088981 */ /* 0x000ea8000c1e1900 */
[----:B------:R-:W3:Y:S01]  /*0260*/  @!P1 LDG.E R9, desc[UR8][R4.64] ;  /* 0x0000000804099981 */ /* 0x000ee2000c1e1900 */
[----:B------:R-:W-:Y:S01]  /*0270*/  UIADD3 UR4, UPT, UPT, UR4, 0x1, URZ ;  /* 0x0000000104047890 */ /* 0x000fe2000fffe0ff */
[----:B------:R-:W-:Y:S02]  /*0280*/  IADD3 R19, PT, PT, R2, R19, RZ ;  /* 0x0000001302137210 */ /* 0x000fe40007ffe0ff */
[----:B------:R-:W-:Y:S01]  /*0290*/  IADD3 R3, PT, PT, R0, R3, RZ ;  /* 0x0000000300037210 */ /* 0x000fe20007ffe0ff */
[----:B------:R-:W-:Y:S01]  /*02a0*/  UISETP.NE.AND UP0, UPT, UR4, URZ, UPT ;  /* 0x000000ff0400728c */ /* 0x000fe2000bf05270 */
[----:B------:R-:W-:-:S02]  /*02b0*/  IADD3 R16, PT, PT, R16, 0x10, RZ ;  /* 0x0000001010107810 */ /* 0x000fc40007ffe0ff */
[----:B------:R-:W-:Y:S01]  /*02c0*/  IADD3 R17, PT, PT, R17, 0x10, RZ ;  /* 0x0000001011117810 */ /* 0x000fe20007ffe0ff */
[----:B--2---:R-:W-:Y:S04]  /*02d0*/  STS [R21], R8 ;  /* 0x0000000815007388 */ /* 0x004fe80000000800 */
[----:B---3--:R-:W-:Y:S01]  /*02e0*/  STS [R18], R9 ;  /* 0x0000000912007388 */ /* 0x008fe20000000800 */
[----:B------:R-:W-:Y:S06]  /*02f0*/  BAR.SYNC.DEFER_BLOCKING 0x0 ;  /* 0x0000000000007b1d */ /* 0x000fec0000010000 */
[----:B------:R-:W-:Y:S04]  /*0300*/  LDS.128 R8, [R22] ;  /* 0x0000000016087984 */ /* 0x000fe80000000c00 */
[----:B------:R-:W0:Y:S04]  /*0310*/  LDS.128 R12, [R20] ;  /* 0x00000000140c7984 */ /* 0x000e280000000c00 */
[----:B------:R-:W-:Y:S01]  /*0320*/  LDS.128 R4, [R22+0x10] ;  /* 0x0000100016047984 */ /* 0x000fe20000000c00 */
[----:B0-----:R-:W-:-:S04]  /*0330*/  IMAD R12, R8, R12, R25 ;  /* 0x0000000c080c7224 */ /* 0x001fc800078e0219 */
[----:B------:R-:W-:-:S04]  /*0340*/  IMAD R13, R9, R13, R12 ;  /* 0x0000000d090d7224 */ /* 0x000fc800078e020c */
[----:B------:R-:W-:-:S04]  /*0350*/  IMAD R10, R10, R14, R13 ;  /* 0x0000000e0a0a7224 */ /* 0x000fc800078e020d */
[----:B------:R-:W-:Y:S02]  /*0360*/  IMAD R11, R11, R15, R10 ;  /* 0x0000000f0b0b7224 */ /* 0x000fe400078e020a */
[----:B------:R-:W0:Y:S02]  /*0370*/  LDS.128 R12, [R20+0x10] ;  /* 0x00001000140c7984 */ /* 0x000e240000000c00 */
[----:B0-----:R-:W-:Y:S02]  /*0380*/  IMAD R4, R4, R12, R11 ;  /* 0x0000000c04047224 */ /* 0x001fe400078e020b */
[----:B------:R-:W-:Y:S02]  /*0390*/  LDS.128 R8, [R22+0x20] ;  /* 0x0000200016087984 */ /* 0x000fe40000000c00 */
        /* <DEDUP_REMOVED lines=10> */
[----:B0-----:R-:W-:-:S04]  /*0440*/  IMAD R4, R12, R4, R11 ;  /* 0x000000040c047224 */ /* 0x001fc800078e020b */
[----:B------:R-:W-:-:S04]  /*0450*/  IMAD R5, R13, R5, R4 ;  /* 0x000000050d057224 */ /* 0x000fc800078e0204 */
[----:B------:R-:W-:-:S04]  /*0460*/  IMAD R6, R14, R6, R5 ;  /* 0x000000060e067224 */ /* 0x000fc800078e0205 */
[----:B------:R-:W-:Y:S01]  /*0470*/  IMAD R25, R15, R7, R6 ;  /* 0x000000070f197224 */ /* 0x000fe200078e0206 */
[----:B------:R-:W-:Y:S06]  /*0480*/  BAR.SYNC.DEFER_BLOCKING 0x0 ;  /* 0x0000000000007b1d */ /* 0x000fec0000010000 */
[----:B------:R-:W-:Y:S05]  /*0490*/  BRA.U UP0, `(.L_x_1) ;  /* 0xfffffffd00507547 */ /* 0x000fea000b83ffff */
[----:B------:R-:W0:Y:S02]  /*04a0*/  LDC.64 R2, c[0x0][0x398] ;  /* 0x0000e600ff027b82 */ /* 0x000e240000000a00 */
[----:B0-----:R-:W-:-:S04]  /*04b0*/  IMAD.WIDE R2, R24, 0x1000, R2 ;  /* 0x0000100018027825 */ /* 0x001fc800078e0202 */
[----:B------:R-:W-:-:S05]  /*04c0*/  IMAD.WIDE.U32 R2, R23, 0x4, R2 ;  /* 0x0000000417027825 */ /* 0x000fca00078e0002 */
[----:B------:R-:W-:Y:S01]  /*04d0*/  STG.E desc[UR8][R2.64], R25 ;  /* 0x0000001902007986 */ /* 0x000fe2000c101908 */
[----:B------:R-:W-:Y:S05]  /*04e0*/  EXIT ;  /* 0x000000000000794d */ /* 0x000fea0003800000 */
.L_x_2:
        /* <DEDUP_REMOVED lines=9> */
.L_x_15:


//--------------------- .text._Z13cudaTransposeiPA1024_j --------------------------
	.section	.text._Z13cudaTransposeiPA1024_j,"ax",@progbits
	.align	128
        .global         _Z13cudaTransposeiPA1024_j
        .type           _Z13cudaTransposeiPA1024_j,@function
        .size           _Z13cudaTransposeiPA1024_j,(.L_x_16 - _Z13cudaTransposeiPA1024_j)
        .other          _Z13cudaTransposeiPA1024_j,@"STO_CUDA_ENTRY STV_DEFAULT"
_Z13cudaTransposeiPA1024_j:
.text._Z13cudaTransposeiPA1024_j:
[----:B------:R-:W-:Y:S01]  /*0000*/  LDC R1, c[0x0][0x37c] ;  /* 0x0000df00ff017b82 */ /* 0x000fe20000000800 */
[----:B------:R-:W0:Y:S01]  /*0010*/  S2R R6, SR_CTAID.X ;  /* 0x0000000000067919 */ /* 0x000e220000002500 */
[----:B------:R-:W0:Y:S01]  /*0020*/  LDCU UR4, c[0x0][0x360] ;  /* 0x00006c00ff0477ac */ /* 0x000e220008000800 */
[----:B------:R-:W0:Y:S02]  /*0030*/  S2R R3, SR_TID.X ;  /* 0x0000000000037919 */ /* 0x000e240000002100 */
[----:B0-----:R-:W-:-:S05]  /*0040*/  IMAD R6, R6, UR4, R3 ;  /* 0x0000000406067c24 */ /* 0x001fca000f8e0203 */
[----:B------:R-:W-:-:S13]  /*0050*/  ISETP.GE.AND P0, PT, R6, 0x1, PT ;  /* 0x000000010600780c */ /* 0x000fda0003f06270 */
[----:B------:R-:W-:Y:S05]  /*0060*/  @!P0 EXIT ;  /* 0x000000000000894d */ /* 0x000fea0003800000 */
[C---:B------:R-:W-:Y:S01]  /*0070*/  ISETP.GE.U32.AND P0, PT, R6.reuse, 0x4, PT ;  /* 0x000000040600780c */ /* 0x040fe20003f06070 */
[----:B------:R-:W0:Y:S01]  /*0080*/  LDCU.64 UR4, c[0x0][0x358] ;  /* 0x00006b00ff0477ac */ /* 0x000e220008000a00 */
[----:B------:R-:W-:Y:S01]  /*0090*/  BSSY.RECONVERGENT B1, `(.L_x_3) ;  /* 0x00000b0000017945 */ /* 0x000fe20003800200 */
[----:B------:R-:W-:Y:S01]  /*00a0*/  LOP3.LUT R0, R6, 0x3, RZ, 0xc0, !PT ;  /* 0x0000000306007812 */ /* 0x000fe200078ec0ff */
[----:B------:R-:W-:-:S09]  /*00b0*/  IMAD.MOV.U32 R7, RZ, RZ, RZ ;  /* 0x000000ffff077224 */ /* 0x000fd200078e00ff */
[----:B------:R-:W-:Y:S05]  /*00c0*/  @!P0 BRA `(.L_x_4) ;  /* 0x0000000800b08947 */ /* 0x000fea0003800000 */
[----:B------:R-:W1:Y:S01]  /*00d0*/  LDC.64 R4, c[0x0][0x388] ;  /* 0x0000e200ff047b82 */ /* 0x000e620000000a00 */
[----:B------:R-:W-:Y:S01]  /*00e0*/  LOP3.LUT R7, R6, 0x7ffffffc, RZ, 0xc0, !PT ;  /* 0x7ffffffc06077812 */ /* 0x000fe200078ec0ff */
[----:B------:R-:W-:Y:S04]  /*00f0*/  BSSY.RELIABLE B0, `(.L_x_5) ;  /* 0x000008e000007945 */ /* 0x000fe80003800100 */
[----:B------:R-:W-:-:S05]  /*0100*/  IMAD.MOV R8, RZ, RZ, -R7 ;  /* 0x000000ffff087224 */ /* 0x000fca00078e0a07 */
[----:B------:R-:W-:Y:S01]  /*0110*/  ISETP.GE.AND P0, PT, R8, RZ, PT ;  /* 0x000000ff0800720c */ /* 0x000fe20003f06270 */
[----:B-1----:R-:W-:-:S04]  /*0120*/  IMAD.WIDE.U32 R2, R6, 0x1000, R4 ;  /* 0x0000100006027825 */ /* 0x002fc800078e0004 */
[----:B------:R-:W-:Y:S01]  /*0130*/  IMAD.WIDE.U32 R4, R6, 0x4, R4 ;  /* 0x0000000406047825 */ /* 0x000fe200078e0004 */
[----:B------:R-:W-:Y:S02]  /*0140*/  IADD3 R2, P1, PT, R2, 0x8, RZ ;  /* 0x0000000802027810 */ /* 0x000fe40007f3e0ff */
[----:B------:R-:W-:-:S03]  /*0150*/  IADD3 R4, P2, PT, R4, 0x2000, RZ ;  /* 0x0000200004047810 */ /* 0x000fc60007f5e0ff */
[----:B------:R-:W-:Y:S02]  /*0160*/  IMAD.X R3, RZ, RZ, R3, P1 ;  /* 0x000000ffff037224 */ /* 0x000fe400008e0603 */
[----:B------:R-:W-:Y:S01]  /*0170*/  IMAD.X R5, RZ, RZ, R5, P2 ;  /* 0x000000ffff057224 */ /* 0x000fe200010e0605 */
[----:B------:R-:W-:Y:S07]  /*0180*/  @P0 BRA `(.L_x_6) ;  /* 0x0000000800100947 */ /* 0x000fee0003800000 */
[----:B------:R-:W-:Y:S01]  /*0190*/  IADD3 R9, PT, PT, -R8, RZ, RZ ;  /* 0x000000ff08097210 */ /* 0x000fe20007ffe1ff */
[----:B------:R-:W-:Y:S01]  /*01a0*/  BSSY.RECONVERGENT B2, `(.L_x_7) ;  /* 0x0000050000027945 */ /* 0x000fe20003800200 */
[----:B------:R-:W-:Y:S02]  /*01b0*/  PLOP3.LUT P0, PT, PT, PT, PT, 0x80, 0x8 ;  /* 0x000000000008781c */ /* 0x000fe40003f0f070 */
[----:B------:R-:W-:-:S13]  /*01c0*/  ISETP.GT.AND P1, PT, R9, 0xc, PT ;  /* 0x0000000c0900780c */ /* 0x000fda0003f24270 */
[----:B------:R-:W-:Y:S05]  /*01d0*/  @!P1 BRA `(.L_x_8) ;  /* 0x0000000400309947 */ /* 0x000fea0003800000 */
[----:B------:R-:W-:-:S13]  /*01e0*/  PLOP3.LUT P0, PT, PT, PT, PT, 0x8, 0x80 ;  /* 0x000000000080781c */ /* 0x000fda0003f0e170 */
.L_x_9:
[----:B0-----:R-:W2:Y:S04]  /*01f0*/  LDG.E R11, desc[UR4][R4.64+-0x2000] ;  /* 0xffe00004040b7981 */ /* 0x001ea8000c1e1900 */
[----:B------:R-:W3:Y:S04]  /*0200*/  LDG.E R9, desc[UR4][R2.64+-0x8] ;  /* 0xfffff80402097981 */ /* 0x000ee8000c1e1900 */
[----:B--2---:R0:W-:Y:S04]  /*0210*/  STG.E desc[UR4][R2.64+-0x8], R11 ;  /* 0xfffff80b02007986 */ /* 0x0041e8000c101904 */
[----:B---3--:R1:W-:Y:S04]  /*0220*/  STG.E desc[UR4][R4.64+-0x2000], R9 ;  /* 0xffe0000904007986 */ /* 0x0083e8000c101904 */
[----:B------:R-:W2:Y:S04]  /*0230*/  LDG.E R15, desc[UR4][R4.64+-0x1000] ;  /* 0xfff00004040f7981 */ /* 0x000ea8000c1e1900 */
[----:B------:R-:W3:Y:S04]  /*0240*/  LDG.E R13, desc[UR4][R2.64+-0x4] ;  /* 0xfffffc04020d7981 */ /* 0x000ee8000c1e1900 */
[----:B--2---:R2:W-:Y:S04]  /*0250*/  STG.E desc[UR4][R2.64+-0x4], R15 ;  /* 0xfffffc0f02007986 */ /* 0x0045e8000c101904 */
[----:B---3--:R3:W-:Y:S04]  /*0260*/  STG.E desc[UR4][R4.64+-0x1000], R13 ;  /* 0xfff0000d04007986 */ /* 0x0087e8000c101904 */
[----:B------:R-:W4:Y:S04]  /*0270*/  LDG.E R19, desc[UR4][R4.64] ;  /* 0x0000000404137981 */ /* 0x000f28000c1e1900 */
[----:B------:R-:W5:Y:S04]  /*0280*/  LDG.E R17, desc[UR4][R2.64] ;  /* 0x0000000402117981 */ /* 0x000f68000c1e1900 */
[----:B----4-:R4:W-:Y:S04]  /*0290*/  STG.E desc[UR4][R2.64], R19 ;  /* 0x0000001302007986 */ /* 0x0109e8000c101904 */
[----:B-----5:R5:W-:Y:S04]  /*02a0*/  STG.E desc[UR4][R4.64], R17 ;  /* 0x0000001104007986 */ /* 0x020be8000c101904 */
[----:B------:R-:W2:Y:S04]  /*02b0*/  LDG.E R21, desc[UR4][R4.64+0x1000] ;  /* 0x0010000404157981 */ /* 0x000ea8000c1e1900 */
[----:B0-----:R-:W3:Y:S04]  /*02c0*/  LDG.E R11, desc[UR4][R2.64+0x4] ;  /* 0x00000404020b7981 */ /* 0x001ee8000c1e1900 */
[----:B--2---:R0:W-:Y:S04]  /*02d0*/  STG.E desc[UR4][R2.64+0x4], R21 ;  /* 0x0000041502007986 */ /* 0x0041e8000c101904 */
[----:B---3--:R2:W-:Y:S04]  /*02e0*/  STG.E desc[UR4][R4.64+0x1000], R11 ;  /* 0x0010000b04007986 */ /* 0x0085e8000c101904 */
[----:B------:R-:W3:Y:S04]  /*02f0*/  LDG.E R23, desc[UR4][R4.64+0x2000] ;  /* 0x0020000404177981 */ /* 0x000ee8000c1e1900 */
[----:B-1----:R-:W4:Y:S04]  /*0300*/  LDG.E R9, desc[UR4][R2.64+0x8] ;  /* 0x0000080402097981 */ /* 0x002f28000c1e1900 */
[----:B---3--:R1:W-:Y:S04]  /*0310*/  STG.E desc[UR4][R2.64+0x8], R23 ;  /* 0x0000081702007986 */ /* 0x0083e8000c101904 */
[----:B----4-:R3:W-:Y:S04]  /*0320*/  STG.E desc[UR4][R4.64+0x2000], R9 ;  /* 0x0020000904007986 */ /* 0x0107e8000c101904 */
[----:B------:R-:W4:Y:S04]  /*0330*/  LDG.E R15, desc[UR4][R4.64+0x3000] ;  /* 0x00300004040f7981 */ /* 0x000f28000c1e1900 */
[----:B------:R-:W5:Y:S04]  /*0340*/  LDG.E R13, desc[UR4][R2.64+0xc] ;  /* 0x00000c04020d7981 */ /* 0x000f68000c1e1900 */
[----:B----4-:R4:W-:Y:S04]  /*0350*/  STG.E desc[UR4][R2.64+0xc], R15 ;  /* 0x00000c0f02007986 */ /* 0x0109e8000c101904 */
[----:B-----5:R5:W-:Y:S04]  /*0360*/  STG.E desc[UR4][R4.64+0x3000], R13 ;  /* 0x0030000d04007986 */ /* 0x020be8000c101904 */
[----:B------:R-:W2:Y:S04]  /*0370*/  LDG.E R19, desc[UR4][R4.64+0x4000] ;  /* 0x0040000404137981 */ /* 0x000ea8000c1e1900 */
[----:B------:R-:W3:Y:S04]  /*0380*/  LDG.E R17, desc[UR4][R2.64+0x10] ;  /* 0x0000100402117981 */ /* 0x000ee8000c1e1900 */
[----:B--2---:R2:W-:Y:S04]  /*0390*/  STG.E desc[UR4][R2.64+0x10], R19 ;  /* 0x0000101302007986 */ /* 0x0045e8000c101904 */
[----:B---3--:R3:W-:Y:S04]  /*03a0*/  STG.E desc[UR4][R4.64+0x4000], R17 ;  /* 0x0040001104007986 */ /* 0x0087e8000c101904 */
[----:B0-----:R-:W4:Y:S04]  /*03b0*/  LDG.E R21, desc[UR4][R4.64+0x5000] ;  /* 0x0050000404157981 */ /* 0x001f28000c1e1900 */
[----:B------:R-:W5:Y:S04]  /*03c0*/  LDG.E R11, desc[UR4][R2.64+0x14] ;  /* 0x00001404020b7981 */ /* 0x000f68000c1e1900 */
[----:B----4-:R0:W-:Y:S04]  /*03d0*/  STG.E desc[UR4][R2.64+0x14], R21 ;  /* 0x0000141502007986 */ /* 0x0101e8000c101904 */
[----:B-----5:R4:W-:Y:S04]  /*03e0*/  STG.E desc[UR4][R4.64+0x5000], R11 ;  /* 0x0050000b04007986 */ /* 0x0209e8000c101904 */
[----:B-1----:R-:W5:Y:S04]  /*03f0*/  LDG.E R23, desc[UR4][R4.64+0x6000] ;  /* 0x0060000404177981 */ /* 0x002f68000c1e1900 */
[----:B------:R-:W2:Y:S04]  /*0400*/  LDG.E R9, desc[UR4][R2.64+0x18] ;  /* 0x0000180402097981 */ /* 0x000ea8000c1e1900 */
[----:B-----5:R1:W-:Y:S04]  /*0410*/  STG.E desc[UR4][R2.64+0x18], R23 ;  /* 0x0000181702007986 */ /* 0x0203e8000c101904 */
[----:B--2---:R2:W-:Y:S04]  /*0420*/  STG.E desc[UR4][R4.64+0x6000], R9 ;  /* 0x0060000904007986 */ /* 0x0045e8000c101904 */
[----:B------:R-:W5:Y:S04]  /*0430*/  LDG.E R15, desc[UR4][R4.64+0x7000] ;  /* 0x00700004040f7981 */ /* 0x000f68000c1e1900 */
[----:B------:R-:W3:Y:S04]  /*0440*/  LDG.E R13, desc[UR4][R2.64+0x1c] ;  /* 0x00001c04020d7981 */ /* 0x000ee8000c1e1900 */
[----:B-----5:R5:W-:Y:S04]  /*0450*/  STG.E desc[UR4][R2.64+0x1c], R15 ;  /* 0x00001c0f02007986 */ /* 0x020be8000c101904 */
[----:B---3--:R3:W-:Y:S04]  /*0460*/  STG.E desc[UR4][R4.64+0x7000], R13 ;  /* 0x0070000d04007986 */ /* 0x0087e8000c101904 */
[----:B------:R-:W4:Y:S04]  /*0470*/  LDG.E R19, desc[UR4][R4.64+0x8000] ;  /* 0x0080000404137981 */ /* 0x000f28000c1e1900 */
[----:B------:R-:W2:Y:S04]  /*0480*/  LDG.E R17, desc[UR4][R2.64+0x20] ;  /* 0x0000200402117981 */ /* 0x000ea8000c1e1900 */
[----:B----4-:R4:W-:Y:S04]  /*0490*/  STG.E desc[UR4][R2.64+0x20], R19 ;  /* 0x0000201302007986 */ /* 0x0109e8000c101904 */
[----:B--2---:R2:W-:Y:S04]  /*04a0*/  STG.E desc[UR4][R4.64+0x8000], R17 ;  /* 0x0080001104007986 */ /* 0x0045e8000c101904 */
[----:B0-----:R-:W5:Y:S04]  /*04b0*/  LDG.E R21, desc[UR4][R4.64+0x9000] ;  /* 0x0090000404157981 */ /* 0x001f68000c1e1900 */
[----:B------:R-:W3:Y:S04]  /*04c0*/  LDG.E R11, desc[UR4][R2.64+0x24] ;  /* 0x00002404020b7981 */ /* 0x000ee8000c1e1900 */
[----:B-----5:R0:W-:Y:S04]  /*04d0*/  STG.E desc[UR4][R2.64+0x24], R21 ;  /* 0x0000241502007986 */ /* 0x0201e8000c101904 */
[----:B---3--:R3:W-:Y:S04]  /*04e0*/  STG.E desc[UR4][R4.64+0x9000], R11 ;  /* 0x0090000b04007986 */ /* 0x0087e8000c101904 */
[----:B-1----:R-:W5:Y:S04]  /*04f0*/  LDG.E R23, desc[UR4][R4.64+0xa000] ;  /* 0x00a0000404177981 */ /* 0x002f68000c1e1900 */
[----:B------:R-:W4:Y:S04]  /*0500*/  LDG.E R9, desc[UR4][R2.64+0x28] ;  /* 0x0000280402097981 */ /* 0x000f28000c1e1900 */
[----:B-----5:R-:W-:Y:S04]  /*0510*/  STG.E desc[UR4][R2.64+0x28], R23 ;  /* 0x0000281702007986 */ /* 0x020fe8000c101904 */
[----:B----4-:R1:W-:Y:S04]  /*0520*/  STG.E desc[UR4][R4.64+0xa000], R9 ;  /* 0x00a0000904007986 */ /* 0x0103e8000c101904 */
[----:B------:R-:W4:Y:S04]  /*0530*/  LDG.E R15, desc[UR4][R4.64+0xb000] ;  /* 0x00b00004040f7981 */ /* 0x000f28000c1e1900 */
[----:B------:R-:W5:Y:S04]  /*0540*/  LDG.E R13, desc[UR4][R2.64+0x2c] ;  /* 0x00002c04020d7981 */ /* 0x000f68000c1e1900 */
[----:B----4-:R-:W-:Y:S04]  /*0550*/  STG.E desc[UR4][R2.64+0x2c], R15 ;  /* 0x00002c0f02007986 */ /* 0x010fe8000c101904 */
[----:B-----5:R4:W-:Y:S04]  /*0560*/  STG.E desc[UR4][R4.64+0xb000], R13 ;  /* 0x00b0000d04007986 */ /* 0x0209e8000c101904 */
[----:B------:R-:W5:Y:S04]  /*0570*/  LDG.E R19, desc[UR4][R4.64+0xc000] ;  /* 0x00c0000404137981 */ /* 0x000f68000c1e1900 */
[----:B--2---:R-:W2:Y:S01]  /*0580*/  LDG.E R17, desc[UR4][R2.64+0x30] ;  /* 0x0000300402117981 */ /* 0x004ea2000c1e1900 */
[----:B------:R-:W-:-:S05]  /*0590*/  VIADD R8, R8, 0x10 ;  /* 0x0000001008087836 */ /* 0x000fca0000000000 */
[----:B------:R-:W-:Y:S01]  /*05a0*/  ISETP.GE.AND P1, PT, R8, -0xc, PT ;  /* 0xfffffff40800780c */ /* 0x000fe20003f26270 */
[----:B-----5:R-:W-:Y:S04]  /*05b0*/  STG.E desc[UR4][R2.64+0x30], R19 ;  /* 0x0000301302007986 */ /* 0x020fe8000c101904 */
[----:B--2---:R-:W-:Y:S04]  /*05c0*/  STG.E desc[UR4][R4.64+0xc000], R17 ;  /* 0x00c0001104007986 */ /* 0x004fe8000c101904 */
[----:B0-----:R-:W2:Y:S04]  /*05d0*/  LDG.E R21, desc[UR4][R4.64+0xd000] ;  /* 0x00d0000404157981 */ /* 0x001ea8000c1e1900 */
[----:B---3--:R-:W3:Y:S01]  /*05e0*/  LDG.E R11, desc[UR4][R2.64+0x34] ;  /* 0x00003404020b7981 */ /* 0x008ee2000c1e1900 */
[----:B------:R-:W-:-:S02]  /*05f0*/  IADD3 R12, P2, PT, R2, 0x40, RZ ;  /* 0x00000040020c7810 */ /* 0x000fc40007f5e0ff */
[----:B-1----:R-:W-:-:S03]  /*0600*/  IADD3 R9, P3, PT, R4, 0x10000, RZ ;  /* 0x0001000004097810 */ /* 0x002fc60007f7e0ff */
[----:B----4-:R-:W-:Y:S02]  /*0610*/  IMAD.X R13, RZ, RZ, R3, P2 ;  /* 0x000000ffff0d7224 */ /* 0x010fe400010e0603 */
[----:B------:R-:W-:Y:S01]  /*0620*/  IMAD.X R10, RZ, RZ, R5, P3 ;  /* 0x000000ffff0a7224 */ /* 0x000fe200018e0605 */
[----:B--2---:R0:W-:Y:S04]  /*0630*/  STG.E desc[UR4][R2.64+0x34], R21 ;  /* 0x0000341502007986 */ /* 0x0041e8000c101904 */
[----:B---3--:R1:W-:Y:S01]  /*0640*/  STG.E desc[UR4][R4.64+0xd000], R11 ;  /* 0x00d0000b04007986 */ /* 0x0083e2000c101904 */
[----:B0-----:R-:W-:Y:S01]  /*0650*/  MOV R2, R12 ;  /* 0x0000000c00027202 */ /* 0x001fe20000000f00 */
[----:B------:R-:W-:Y:S02]  /*0660*/  IMAD.MOV.U32 R3, RZ, RZ, R13 ;  /* 0x000000ffff037224 */ /* 0x000fe400078e000d */
[----:B-1----:R-:W-:-:S02]  /*0670*/  IMAD.MOV.U32 R4, RZ, RZ, R9 ;  /* 0x000000ffff047224 */ /* 0x002fc400078e0009 */
[----:B------:R-:W-:Y:S01]  /*0680*/  IMAD.MOV.U32 R5, RZ, RZ, R10 ;  /* 0x000000ffff057224 */ /* 0x000fe200078e000a */
[----:B------:R-:W-:Y:S06]  /*0690*/  @!P1 BRA `(.L_x_9) ;  /* 0xfffffff800d49947 */ /* 0x000fec000383ffff */
.L_x_8:
[----:B0-----:R-:W-:Y:S05]  /*06a0*/  BSYNC.RECONVERGENT B2 ;  /* 0x0000000000027941 */ /* 0x001fea0003800200 */
.L_x_7:
[----:B------:R-:W-:Y:S01]  /*06b0*/  IADD3 R9, PT, PT, -R8, RZ, RZ ;  /* 0x000000ff08097210 */ /* 0x000fe20007ffe1ff */
[----:B------:R-:W-:Y:S03]  /*06c0*/  BSSY.RECONVERGENT B2, `(.L_x_10) ;  /* 0x000002d000027945 */ /* 0x000fe60003800200 */
[----:B------:R-:W-:-:S13]  /*06d0*/  ISETP.GT.AND P1, PT, R9, 0x4, PT ;  /* 0x000000040900780c */ /* 0x000fda0003f24270 */
[----:B------:R-:W-:Y:S05]  /*06e0*/  @!P1 BRA `(.L_x_11) ;  /* 0x0000000000a89947 */ /* 0x000fea0003800000 */
[----:B------:R-:W2:Y:S04]  /*06f0*/  LDG.E R11, desc[UR4][R4.64+-0x2000] ;  /* 0xffe00004040b7981 */ /* 0x000ea8000c1e1900 */
        /* <DEDUP_REMOVED lines=17> */
[----:B---3--:R-:W-:Y:S04]  /*0810*/  STG.E desc[UR4][R2.64+0x8], R23 ;  /* 0x0000081702007986 */ /* 0x008fe8000c101904 */
[----:B----4-:R1:W-:Y:S04]  /*0820*/  STG.E desc[UR4][R4.64+0x2000], R9 ;  /* 0x0020000904007986 */ /* 0x0103e8000c101904 */
[----:B------:R-:W3:Y:S04]  /*0830*/  LDG.E R15, desc[UR4][R4.64+0x3000] ;  /* 0x00300004040f7981 */ /* 0x000ee8000c1e1900 */
[----:B------:R-:W4:Y:S04]  /*0840*/  LDG.E R13, desc[UR4][R2.64+0xc] ;  /* 0x00000c04020d7981 */ /* 0x000f28000c1e1900 */
[----:B---3--:R-:W-:Y:S04]  /*0850*/  STG.E desc[UR4][R2.64+0xc], R15 ;  /* 0x00000c0f02007986 */ /* 0x008fe8000c101904 */
[----:B----4-:R3:W-:Y:S04]  /*0860*/  STG.E desc[UR4][R4.64+0x3000], R13 ;  /* 0x0030000d04007986 */ /* 0x0107e8000c101904 */
[----:B------:R-:W4:Y:S04]  /*0870*/  LDG.E R19, desc[UR4][R4.64+0x4000] ;  /* 0x0040000404137981 */ /* 0x000f28000c1e1900 */
[----:B-----5:R-:W5:Y:S01]  /*0880*/  LDG.E R17, desc[UR4][R2.64+0x10] ;  /* 0x0000100402117981 */ /* 0x020f62000c1e1900 */
[----:B------:R-:W-:-:S03]  /*0890*/  IADD3 R12, P1, PT, R2, 0x20, RZ ;  /* 0x00000020020c7810 */ /* 0x000fc60007f3e0ff */
[----:B----4-:R-:W-:Y:S04]  /*08a0*/  STG.E desc[UR4][R2.64+0x10], R19 ;  /* 0x0000101302007986 */ /* 0x010fe8000c101904 */
[----:B-----5:R-:W-:Y:S04]  /*08b0*/  STG.E desc[UR4][R4.64+0x4000], R17 ;  /* 0x0040001104007986 */ /* 0x020fe8000c101904 */
[----:B0-----:R-:W4:Y:S04]  /*08c0*/  LDG.E R21, desc[UR4][R4.64+0x5000] ;  /* 0x0050000404157981 */ /* 0x001f28000c1e1900 */
[----:B--2---:R-:W2:Y:S01]  /*08d0*/  LDG.E R11, desc[UR4][R2.64+0x14] ;  /* 0x00001404020b7981 */ /* 0x004ea2000c1e1900 */
[----:B-1----:R-:W-:Y:S01]  /*08e0*/  IADD3 R9, P2, PT, R4, 0x8000, RZ ;  /* 0x0000800004097810 */ /* 0x002fe20007f5e0ff */
[----:B---3--:R-:W-:Y:S01]  /*08f0*/  IMAD.X R13, RZ, RZ, R3, P1 ;  /* 0x000000ffff0d7224 */ /* 0x008fe200008e0603 */
[----:B------:R-:W-:Y:S01]  /*0900*/  PLOP3.LUT P0, PT, PT, PT, PT, 0x8, 0x80 ;  /* 0x000000000080781c */ /* 0x000fe20003f0e170 */
[----:B------:R-:W-:-:S02]  /*0910*/  VIADD R8, R8, 0x8 ;  /* 0x0000000808087836 */ /* 0x000fc40000000000 */
[----:B------:R-:W-:Y:S01]  /*0920*/  IMAD.X R10, RZ, RZ, R5, P2 ;  /* 0x000000ffff0a7224 */ /* 0x000fe200010e0605 */
[----:B----4-:R0:W-:Y:S04]  /*0930*/  STG.E desc[UR4][R2.64+0x14], R21 ;  /* 0x0000141502007986 */ /* 0x0101e8000c101904 */
[----:B--2---:R1:W-:Y:S01]  /*0940*/  STG.E desc[UR4][R4.64+0x5000], R11 ;  /* 0x0050000b04007986 */ /* 0x0043e2000c101904 */
[----:B0-----:R-:W-:Y:S01]  /*0950*/  MOV R2, R12 ;  /* 0x0000000c00027202 */ /* 0x001fe20000000f00 */
[----:B------:R-:W-:Y:S02]  /*0960*/  IMAD.MOV.U32 R3, RZ, RZ, R13 ;  /* 0x000000ffff037224 */ /* 0x000fe400078e000d */
[----:B-1----:R-:W-:Y:S02]  /*0970*/  IMAD.MOV.U32 R4, RZ, RZ, R9 ;  /* 0x000000ffff047224 */ /* 0x002fe400078e0009 */
[----:B------:R-:W-:-:S07]  /*0980*/  IMAD.MOV.U32 R5, RZ, RZ, R10 ;  /* 0x000000ffff057224 */ /* 0x000fce00078e000a */
.L_x_11:
[----:B------:R-:W-:Y:S05]  /*0990*/  BSYNC.RECONVERGENT B2 ;  /* 0x0000000000027941 */ /* 0x000fea0003800200 */
.L_x_10:
[----:B------:R-:W-:-:S13]  /*09a0*/  ISETP.NE.OR P0, PT, R8, RZ, P0 ;  /* 0x000000ff0800720c */ /* 0x000fda0000705670 */
[----:B------:R-:W-:Y:S05]  /*09b0*/  @!P0 BREAK.RELIABLE B0 ;  /* 0x0000000000008942 */ /* 0x000fea0003800100 */
[----:B------:R-:W-:Y:S05]  /*09c0*/  @!P0 BRA `(.L_x_4) ;  /* 0x0000000000708947 */ /* 0x000fea0003800000 */
.L_x_6:
[----:B0-----:R-:W-:Y:S05]  /*09d0*/  BSYNC.RELIABLE B0 ;  /* 0x0000000000007941 */ /* 0x001fea0003800100 */
.L_x_5:
[----:B------:R-:W2:Y:S04]  /*09e0*/  LDG.E R11, desc[UR4][R4.64+-0x2000] ;  /* 0xffe00004040b7981 */ /* 0x000ea8000c1e1900 */
[----:B------:R-:W3:Y:S04]  /*09f0*/  LDG.E R9, desc[UR4][R2.64+-0x8] ;  /* 0xfffff80402097981 */ /* 0x000ee8000c1e1900 */
[----:B--2---:R0:W-:Y:S04]  /*0a00*/  STG.E desc[UR4][R2.64+-0x8], R11 ;  /* 0xfffff80b02007986 */ /* 0x0041e8000c101904 */
[----:B---3--:R1:W-:Y:S04]  /*0a10*/  STG.E desc[UR4][R4.64+-0x2000], R9 ;  /* 0xffe0000904007986 */ /* 0x0083e8000c101904 */
[----:B------:R-:W2:Y:S04]  /*0a20*/  LDG.E R15, desc[UR4][R4.64+-0x1000] ;  /* 0xfff00004040f7981 */ /* 0x000ea8000c1e1900 */
[----:B------:R-:W3:Y:S04]  /*0a30*/  LDG.E R13, desc[UR4][R2.64+-0x4] ;  /* 0xfffffc04020d7981 */ /* 0x000ee8000c1e1900 */
[----:B--2---:R-:W-:Y:S04]  /*0a40*/  STG.E desc[UR4][R2.64+-0x4], R15 ;  /* 0xfffffc0f02007986 */ /* 0x004fe8000c101904 */
[----:B---3--:R2:W-:Y:S04]  /*0a50*/  STG.E desc[UR4][R4.64+-0x1000], R13 ;  /* 0xfff0000d04007986 */ /* 0x0085e8000c101904 */
[----:B------:R-:W3:Y:S04]  /*0a60*/  LDG.E R19, desc[UR4][R4.64] ;  /* 0x0000000404137981 */ /* 0x000ee8000c1e1900 */
[----:B------:R-:W4:Y:S01]  /*0a70*/  LDG.E R17, desc[UR4][R2.64] ;  /* 0x0000000402117981 */ /* 0x000f22000c1e1900 */
[----:B------:R-:W-:-:S04]  /*0a80*/  IADD3 R8, PT, PT, R8, 0x4, RZ ;  /* 0x0000000408087810 */ /* 0x000fc80007ffe0ff */
[----:B------:R-:W-:Y:S01]  /*0a90*/  ISETP.NE.AND P0, PT, R8, RZ, PT ;  /* 0x000000ff0800720c */ /* 0x000fe20003f05270 */
[----:B---3--:R-:W-:Y:S04]  /*0aa0*/  STG.E desc[UR4][R2.64], R19 ;  /* 0x0000001302007986 */ /* 0x008fe8000c101904 */
[----:B----4-:R-:W-:Y:S04]  /*0ab0*/  STG.E desc[UR4][R4.64], R17 ;  /* 0x0000001104007986 */ /* 0x010fe8000c101904 */
[----:B------:R-:W3:Y:S04]  /*0ac0*/  LDG.E R21, desc[UR4][R4.64+0x1000] ;  /* 0x0010000404157981 */ /* 0x000ee8000c1e1900 */
[----:B0-----:R-:W4:Y:S01]  /*0ad0*/  LDG.E R11, desc[UR4][R2.64+0x4] ;  /* 0x00000404020b7981 */ /* 0x001f22000c1e1900 */
[----:B------:R-:W-:-:S02]  /*0ae0*/  IADD3 R12, P1, PT, R2, 0x10, RZ ;  /* 0x00000010020c7810 */ /* 0x000fc40007f3e0ff */
[----:B-1----:R-:W-:-:S03]  /*0af0*/  IADD3 R9, P2, PT, R4, 0x4000, RZ ;  /* 0x0000400004097810 */ /* 0x002fc60007f5e0ff */
[----:B--2---:R-:W-:Y:S02]  /*0b00*/  IMAD.X R13, RZ, RZ, R3, P1 ;  /* 0x000000ffff0d7224 */ /* 0x004fe400008e0603 */
[----:B------:R-:W-:Y:S01]  /*0b10*/  IMAD.X R10, RZ, RZ, R5, P2 ;  /* 0x000000ffff0a7224 */ /* 0x000fe200010e0605 */
[----:B---3--:R0:W-:Y:S04]  /*0b20*/  STG.E desc[UR4][R2.64+0x4], R21 ;  /* 0x0000041502007986 */ /* 0x0081e8000c101904 */
[----:B----4-:R1:W-:Y:S01]  /*0b30*/  STG.E desc[UR4][R4.64+0x1000], R11 ;  /* 0x0010000b04007986 */ /* 0x0103e2000c101904 */
[----:B0-----:R-:W-:Y:S01]  /*0b40*/  IMAD.MOV.U32 R2, RZ, RZ, R12 ;  /* 0x000000ffff027224 */ /* 0x001fe200078e000c */
[----:B------:R-:W-:Y:S01]  /*0b50*/  MOV R3, R13 ;  /* 0x0000000d00037202 */ /* 0x000fe20000000f00 */
[----:B-1----:R-:W-:-:S02]  /*0b60*/  IMAD.MOV.U32 R4, RZ, RZ, R9 ;  /* 0x000000ffff047224 */ /* 0x002fc400078e0009 */
[----:B------:R-:W-:Y:S01]  /*0b70*/  IMAD.MOV.U32 R5, RZ, RZ, R10 ;  /* 0x000000ffff057224 */ /* 0x000fe200078e000a */
[----:B------:R-:W-:Y:S06]  /*0b80*/  @P0 BRA `(.L_x_5) ;  /* 0xfffffffc00940947 */ /* 0x000fec000383ffff */
.L_x_4:
[----:B0-----:R-:W-:Y:S05]  /*0b90*/  BSYNC.RECONVERGENT B1 ;  /* 0x0000000000017941 */ /* 0x001fea0003800200 */
.L_x_3:
[----:B------:R-:W-:Y:S05]  /*0ba0*/  WARPSYNC.ALL ;  /* 0x0000000000007948 */ /* 0x000fea0003800000 */
[----:B------:R-:W-:-:S13]  /*0bb0*/  ISETP.NE.AND P0, PT, R0, RZ, PT ;  /* 0x000000ff0000720c */ /* 0x000fda0003f05270 */
[----:B------:R-:W-:Y:S05]  /*0bc0*/  @!P0 EXIT ;  /* 0x000000000000894d */ /* 0x000fea0003800000 */
[----:B------:R-:W0:Y:S01]  /*0bd0*/  LDCU.64 UR6, c[0x0][0x388] ;  /* 0x00007100ff0677ac */ /* 0x000e220008000a00 */
[----:B------:R-:W-:-:S04]  /*0be0*/  IMAD.WIDE.U32 R2, R6, 0x4, RZ ;  /* 0x0000000406027825 */ /* 0x000fc800078e00ff */
[----:B------:R-:W-:-:S04]  /*0bf0*/  IMAD.WIDE.U32 R4, R7, 0x4, RZ ;  /* 0x0000000407047825 */ /* 0x000fc800078e00ff */
[----:B------:R-:W-:-:S04]  /*0c00*/  IMAD.WIDE.U32 R2, R7, 0x1000, R2 ;  /* 0x0000100007027825 */ /* 0x000fc800078e0002 */
[----:B------:R-:W-:-:S04]  /*0c10*/  IMAD.WIDE.U32 R4, R6, 0x1000, R4 ;  /* 0x0000100006047825 */ /* 0x000fc800078e0004 */
[----:B------:R-:W-:Y:S01]  /*0c20*/  IMAD.MOV R0, RZ, RZ, -R0 ;  /* 0x000000ffff007224 */ /* 0x000fe200078e0a00 */
[----:B0-----:R-:W-:Y:S02]  /*0c30*/  IADD3 R8, P0, PT, R2, UR6, RZ ;  /* 0x0000000602087c10 */ /* 0x001fe4000ff1e0ff */
[----:B------:R-:W-:Y:S02]  /*0c40*/  IADD3 R6, P1, PT, R4, UR6, RZ ;  /* 0x0000000604067c10 */ /* 0x000fe4000ff3e0ff */
[----:B------:R-:W-:Y:S02]  /*0c50*/  IADD3.X R13, PT, PT, R3, UR7, RZ, P0, !PT ;  /* 0x00000007030d7c10 */ /* 0x000fe400087fe4ff */
[----:B------:R-:W-:-:S09]  /*0c60*/  IADD3.X R11, PT, PT, R5, UR7, RZ, P1, !PT ;  /* 0x00000007050b7c10 */ /* 0x000fd20008ffe4ff */
.L_x_12:
[----:B0-----:R-:W-:Y:S01]  /*0c70*/  MOV R2, R8 ;  /* 0x0000000800027202 */ /* 0x001fe20000000f00 */
[----:B------:R-:W-:Y:S02]  /*0c80*/  IMAD.MOV.U32 R3, RZ, RZ, R13 ;  /* 0x000000ffff037224 */ /* 0x000fe400078e000d */
[----:B------:R-:W-:Y:S02]  /*0c90*/  IMAD.MOV.U32 R4, RZ, RZ, R6 ;  /* 0x000000ffff047224 */ /* 0x000fe400078e0006 */
[----:B------:R-:W-:Y:S01]  /*0ca0*/  IMAD.MOV.U32 R5, RZ, RZ, R11 ;  /* 0x000000ffff057224 */ /* 0x000fe200078e000b */
[----:B------:R-:W2:Y:S04]  /*0cb0*/  LDG.E R9, desc[UR4][R2.64] ;  /* 0x0000000402097981 */ /* 0x000ea8000c1e1900 */
[----:B------:R-:W3:Y:S01]  /*0cc0*/  LDG.E R7, desc[UR4][R4.64] ;  /* 0x0000000404077981 */ /* 0x000ee2000c1e1900 */
[----:B------:R-:W-:-:S02]  /*0cd0*/  IADD3 R0, PT, PT, R0, 0x1, RZ ;  /* 0x0000000100007810 */ /* 0x000fc40007ffe0ff */
[----:B------:R-:W-:Y:S02]  /*0ce0*/  IADD3 R8, P1, PT, R2, 0x1000, RZ ;  /* 0x0000100002087810 */ /* 0x000fe40007f3e0ff */
[----:B------:R-:W-:Y:S02]  /*0cf0*/  ISETP.NE.AND P0, PT, R0, RZ, PT ;  /* 0x000000ff0000720c */ /* 0x000fe40003f05270 */
[----:B------:R-:W-:Y:S01]  /*0d00*/  IADD3 R6, P2, PT, R4, 0x4, RZ ;  /* 0x0000000404067810 */ /* 0x000fe20007f5e0ff */
[----:B------:R-:W-:-:S04]  /*0d10*/  IMAD.X R13, RZ, RZ, R3, P1 ;  /* 0x000000ffff0d7224 */ /* 0x000fc800008e0603 */
[----:B------:R-:W-:Y:S01]  /*0d20*/  IMAD.X R11, RZ, RZ, R5, P2 ;  /* 0x000000ffff0b7224 */ /* 0x000fe200010e0605 */
[----:B--2---:R0:W-:Y:S04]  /*0d30*/  STG.E desc[UR4][R4.64], R9 ;  /* 0x0000000904007986 */ /* 0x0041e8000c101904 */
[----:B---3--:R0:W-:Y:S01]  /*0d40*/  STG.E desc[UR4][R2.64], R7 ;  /* 0x0000000702007986 */ /* 0x0081e2000c101904 */
[----:B------:R-:W-:Y:S05]  /*0d50*/  @P0 BRA `(.L_x_12) ;  /* 0xfffffffc00c40947 */ /* 0x000fea000383ffff */
[----:B------:R-:W-:Y:S05]  /*0d60*/  EXIT ;  /* 0x000000000000794d */ /* 0x000fea0003800000 */
.L_x_13:
        /* <DEDUP_REMOVED lines=9> */
.L_x_16:


//--------------------- .nv.shared.reserved.0     --------------------------
	.section	.nv.shared.reserved.0,"aw",@nobits
	.weak		__nv_reservedSMEM_offset_0_alias
	.size		__nv_reservedSMEM_offset_0_alias, 0, 64
	.other		__nv_reservedSMEM_offset_0_alias,@"STO_CUDA_RESERVED_SHARED STV_DEFAULT"
__nv_reservedSMEM_offset_0_alias:
	.zero		0
	.zero		64


//--------------------- .nv.shared._Z12cudaMultiplyiPA1024_jS0_S0_ --------------------------
	.section	.nv.shared._Z12cudaMultiplyiPA1024_jS0_S0_,"aw",@nobits
	.sectionflags	@""
	.align	4
.nv.shared._Z12cudaMultiplyiPA1024_jS0_S0_:
	.zero		3072


//--------------------- .nv.constant0._Z7cudaAddiPA1024_jS0_S0_ --------------------------
	.section	.nv.constant0._Z7cudaAddiPA1024_jS0_S0_,"a",@progbits
	.sectionflags	@""
	.align	4
.nv.constant0._Z7cudaAddiPA1024_jS0_S0_:
	.zero		928


//--------------------- .nv.constant0._Z12cudaMultiplyiPA1024_jS0_S0_ --------------------------
	.section	.nv.constant0._Z12cudaMultiplyiPA1024_jS0_S0_,"a",@progbits
	.sectionflags	@""
	.align	4
.nv.constant0._Z12cudaMultiplyiPA1024_jS0_S0_:
	.zero		928


//--------------------- .nv.constant0._Z13cudaTransposeiPA1024_j --------------------------
	.section	.nv.constant0._Z13cudaTransposeiPA1024_j,"a",@progbits
	.sectionflags	@""
	.align	4
.nv.constant0._Z13cudaTransposeiPA1024_j:
	.zero		912


//--------------------- SYMBOLS --------------------------

	.type		.nv.reservedSmem.offset0,@object
	.size		.nv.reservedSmem.offset0,0x4
	.type		.nv.reservedSmem.cap,@object
	.size		.nv.reservedSmem.cap,0x4
